//
// Generated by NVIDIA NVVM Compiler
//
// Compiler Build ID: CL-36424714
// Cuda compilation tools, release 13.0, V13.0.88
// Based on NVVM 20.0.0
//

.version 9.0
.target sm_100
.address_size 64

	// .globl	get_roi_cuda_sourcecode_column_major

.visible .entry get_roi_cuda_sourcecode_column_major(
	.param .u64 .ptr .align 1 get_roi_cuda_sourcecode_column_major_param_0,
	.param .u64 .ptr .align 1 get_roi_cuda_sourcecode_column_major_param_1,
	.param .u64 .ptr .align 1 get_roi_cuda_sourcecode_column_major_param_2,
	.param .u64 .ptr .align 1 get_roi_cuda_sourcecode_column_major_param_3
)
{
	.reg .b32 	%r<12>;
	.reg .b32 	%f<2>;
	.reg .b64 	%rd<15>;

	ld.param.u64 	%rd1, [get_roi_cuda_sourcecode_column_major_param_0];
	ld.param.u64 	%rd2, [get_roi_cuda_sourcecode_column_major_param_1];
	ld.param.u64 	%rd3, [get_roi_cuda_sourcecode_column_major_param_2];
	ld.param.u64 	%rd4, [get_roi_cuda_sourcecode_column_major_param_3];
	cvta.to.global.u64 	%rd5, %rd1;
	cvta.to.global.u64 	%rd6, %rd2;
	cvta.to.global.u64 	%rd7, %rd3;
	cvta.to.global.u64 	%rd8, %rd4;
	ld.global.u32 	%r1, [%rd8];
	mov.u32 	%r2, %nctaid.x;
	mov.u32 	%r3, %ctaid.x;
	mov.u32 	%r4, %ctaid.y;
	mov.u32 	%r5, %ntid.x;
	mov.u32 	%r6, %tid.x;
	mad.lo.s32 	%r7, %r4, %r2, %r3;
	mul.wide.u32 	%rd9, %r7, 4;
	add.s64 	%rd10, %rd7, %rd9;
	ld.global.u32 	%r8, [%rd10];
	mad.lo.s32 	%r9, %r7, %r5, %r6;
	add.s32 	%r10, %r8, %r6;
	mad.lo.s32 	%r11, %r1, %r7, %r10;
	mul.wide.s32 	%rd11, %r11, 4;
	add.s64 	%rd12, %rd6, %rd11;
	ld.global.f32 	%f1, [%rd12];
	mul.wide.u32 	%rd13, %r9, 4;
	add.s64 	%rd14, %rd5, %rd13;
	st.global.f32 	[%rd14], %f1;
	ret;

}


// ===== COMPILED SASS (sm_100) =====

	.target	sm_100

	.elftype	@"ET_EXEC"


//--------------------- .note.nv.tkinfo           --------------------------
	.section	.note.nv.tkinfo,"",@"SHT_NOTE"
	.sectionflags	@"SHF_NOTE_NV_TKINFO"
	.tkinfo
        /*0018*/ 	.word	0x00000002
        /*0030*/ 	.string	""
        /*0030*/ 	.string	"ptxas"
        /*0030*/ 	.string	"Cuda compilation tools, release 13.0, V13.0.88"
        /*0030*/ 	.string	"Build cuda_13.0.r13.0/compiler.36424714_0"
        /*0030*/ 	.string	"-arch sm_100 -m 64 "



//--------------------- .note.nv.cuinfo           --------------------------
	.section	.note.nv.cuinfo,"",@"SHT_NOTE"
	.sectionflags	@"SHF_NOTE_NV_CUINFO"
        /*0018*/ 	.short	0x0002
        /*001a*/ 	.short	0x0064
        /*001c*/ 	.short	0x0082
	.zero		2


//--------------------- .nv.info                  --------------------------
	.section	.nv.info,"",@"SHT_CUDA_INFO"
	.align	4


	//----- nvinfo : EIATTR_REGCOUNT
	.align		4
        /*0000*/ 	.byte	0x04, 0x2f
        /*0002*/ 	.short	(.L_1 - .L_0)
	.align		4
.L_0:
        /*0004*/ 	.word	index@(get_roi_cuda_sourcecode_column_major)
        /*0008*/ 	.word	0x0000000e


	//----- nvinfo : EIATTR_FRAME_SIZE
	.align		4
.L_1:
        /*000c*/ 	.byte	0x04, 0x11
        /*000e*/ 	.short	(.L_3 - .L_2)
	.align		4
.L_2:
        /*0010*/ 	.word	index@(get_roi_cuda_sourcecode_column_major)
        /*0014*/ 	.word	0x00000000


	//----- nvinfo : EIATTR_MIN_STACK_SIZE
	.align		4
.L_3:
        /*0018*/ 	.byte	0x04, 0x12
        /*001a*/ 	.short	(.L_5 - .L_4)
	.align		4
.L_4:
        /*001c*/ 	.word	index@(get_roi_cuda_sourcecode_column_major)
        /*0020*/ 	.word	0x00000000
.L_5:


//--------------------- .nv.compat                --------------------------
	.section	.nv.compat,"",@"SHT_CUDA_COMPAT_INFO"
	.align	4
        /*0000*/ 	.byte	0x02, 0x09, 0x00, 0x00, 0x02, 0x02, 0x01, 0x00, 0x02, 0x05, 0x05, 0x00, 0x03, 0x07, 0x01, 0x01
        /*0010*/ 	.byte	0x02, 0x03, 0x00, 0x00, 0x02, 0x06, 0x01, 0x00, 0x04, 0x0b, 0x08, 0x00, 0x09, 0x00, 0x00, 0x00
        /*0020*/ 	.byte	0x00, 0x00, 0x00, 0x00


//--------------------- .nv.info.get_roi_cuda_sourcecode_column_major --------------------------
	.section	.nv.info.get_roi_cuda_sourcecode_column_major,"",@"SHT_CUDA_INFO"
	.sectionflags	@""
	.align	4


	//----- nvinfo : EIATTR_CUDA_API_VERSION
	.align		4
        /*0000*/ 	.byte	0x04, 0x37
        /*0002*/ 	.short	(.L_7 - .L_6)
.L_6:
        /*0004*/ 	.word	0x00000082


	//----- nvinfo : EIATTR_KPARAM_INFO
	.align		4
.L_7:
        /*0008*/ 	.byte	0x04, 0x17
        /*000a*/ 	.short	(.L_9 - .L_8)
.L_8:
        /*000c*/ 	.word	0x00000000
        /*0010*/ 	.short	0x0003
        /*0012*/ 	.short	0x0018
        /*0014*/ 	.byte	0x00, 0xf5, 0x21, 0x00


	//----- nvinfo : EIATTR_KPARAM_INFO
	.align		4
.L_9:
        /*0018*/ 	.byte	0x04, 0x17
        /*001a*/ 	.short	(.L_11 - .L_10)
.L_10:
        /*001c*/ 	.word	0x00000000
        /*0020*/ 	.short	0x0002
        /*0022*/ 	.short	0x0010
        /*0024*/ 	.byte	0x00, 0xf5, 0x21, 0x00


	//----- nvinfo : EIATTR_KPARAM_INFO
	.align		4
.L_11:
        /*0028*/ 	.byte	0x04, 0x17
        /*002a*/ 	.short	(.L_13 - .L_12)
.L_12:
        /*002c*/ 	.word	0x00000000
        /*0030*/ 	.short	0x0001
        /*0032*/ 	.short	0x0008
        /*0034*/ 	.byte	0x00, 0xf5, 0x21, 0x00


	//----- nvinfo : EIATTR_KPARAM_INFO
	.align		4
.L_13:
        /*0038*/ 	.byte	0x04, 0x17
        /*003a*/ 	.short	(.L_15 - .L_14)
.L_14:
        /*003c*/ 	.word	0x00000000
        /*0040*/ 	.short	0x0000
        /*0042*/ 	.short	0x0000
        /*0044*/ 	.byte	0x00, 0xf5, 0x21, 0x00


	//----- nvinfo : EIATTR_SPARSE_MMA_MASK
	.align		4
.L_15:
        /*0048*/ 	.byte	0x03, 0x50
        /*004a*/ 	.short	0x0000


	//----- nvinfo : EIATTR_MAXREG_COUNT
	.align		4
        /*004c*/ 	.byte	0x03, 0x1b
        /*004e*/ 	.short	0x00ff


	//----- nvinfo : EIATTR_MERCURY_ISA_VERSION
	.align		4
        /*0050*/ 	.byte	0x03, 0x5f
        /*0052*/ 	.short	0x0101


	//----- nvinfo : EIATTR_VRC_CTA_INIT_COUNT
	.align		4
        /*0054*/ 	.byte	0x02, 0x4a
	.zero		1
	.zero		1


	//----- nvinfo : EIATTR_EXIT_INSTR_OFFSETS
	.align		4
        /*0058*/ 	.byte	0x04, 0x1c
        /*005a*/ 	.short	(.L_17 - .L_16)


	//   ....[0]....
.L_16:
        /*005c*/ 	.word	0x00000160


	//----- nvinfo : EIATTR_CBANK_PARAM_SIZE
	.align		4
.L_17:
        /*0060*/ 	.byte	0x03, 0x19
        /*0062*/ 	.short	0x0020


	//----- nvinfo : EIATTR_PARAM_CBANK
	.align		4
        /*0064*/ 	.byte	0x04, 0x0a
        /*0066*/ 	.short	(.L_19 - .L_18)
	.align		4
.L_18:
        /*0068*/ 	.word	index@(.nv.constant0.get_roi_cuda_sourcecode_column_major)
        /*006c*/ 	.short	0x0380
        /*006e*/ 	.short	0x0020


	//----- nvinfo : EIATTR_SW_WAR
	.align		4
.L_19:
        /*0070*/ 	.byte	0x04, 0x36
        /*0072*/ 	.short	(.L_21 - .L_20)
.L_20:
        /*0074*/ 	.word	0x00000008
.L_21:


//--------------------- .nv.callgraph             --------------------------
	.section	.nv.callgraph,"",@"SHT_CUDA_CALLGRAPH"
	.align	4
	.sectionentsize	8
	.align		4
        /*0000*/ 	.word	0x00000000
	.align		4
        /*0004*/ 	.word	0xffffffff
	.align		4
        /*0008*/ 	.word	0x00000000
	.align		4
        /*000c*/ 	.word	0xfffffffe
	.align		4
        /*0010*/ 	.word	0x00000000
	.align		4
        /*0014*/ 	.word	0xfffffffd
	.align		4
        /*0018*/ 	.word	0x00000000
	.align		4
        /*001c*/ 	.word	0xfffffffc


//--------------------- .text.get_roi_cuda_sourcecode_column_major --------------------------
	.section	.text.get_roi_cuda_sourcecode_column_major,"ax",@progbits
	.align	128
        .global         get_roi_cuda_sourcecode_column_major
        .type           get_roi_cuda_sourcecode_column_major,@function
        .size           get_roi_cuda_sourcecode_column_major,(.L_x_1 - get_roi_cuda_sourcecode_column_major)
        .other          get_roi_cuda_sourcecode_column_major,@"STO_CUDA_ENTRY STV_DEFAULT"
get_roi_cuda_sourcecode_column_major:
.text.get_roi_cuda_sourcecode_column_major:
[----:B------:R-:W-:Y:S01]  /*0000*/  LDC R1, c[0x0][0x37c] ;  /* 0x0000df00ff017b82 */ /* 0x000fe20000000800 */
[----:B------:R-:W0:Y:S07]  /*0010*/  S2R R11, SR_CTAID.X ;  /* 0x00000000000b7919 */ /* 0x000e2e0000002500 */
[----:B------:R-:W1:Y:S01]  /*0020*/  LDC.64 R4, c[0x0][0x390] ;  /* 0x0000e400ff047b82 */ /* 0x000e620000000a00 */
[----:B------:R-:W0:Y:S01]  /*0030*/  LDCU UR6, c[0x0][0x370] ;  /* 0x00006e00ff0677ac */ /* 0x000e220008000800 */
[----:B------:R-:W0:Y:S01]  /*0040*/  S2R R0, SR_CTAID.Y ;  /* 0x0000000000007919 */ /* 0x000e220000002600 */
[----:B------:R-:W2:Y:S05]  /*0050*/  LDCU.64 UR4, c[0x0][0x358] ;  /* 0x00006b00ff0477ac */ /* 0x000eaa0008000a00 */
[----:B------:R-:W2:Y:S01]  /*0060*/  LDC.64 R2, c[0x0][0x398] ;  /* 0x0000e600ff027b82 */ /* 0x000ea20000000a00 */
[----:B------:R-:W3:Y:S07]  /*0070*/  S2R R10, SR_TID.X ;  /* 0x00000000000a7919 */ /* 0x000eee0000002100 */
[----:B------:R-:W4:Y:S01]  /*0080*/  LDC.64 R6, c[0x0][0x388] ;  /* 0x0000e200ff067b82 */ /* 0x000f220000000a00 */
[----:B--2---:R-:W2:Y:S01]  /*0090*/  LDG.E R2, desc[UR4][R2.64] ;  /* 0x0000000402027981 */ /* 0x004ea2000c1e1900 */
[----:B0-----:R-:W-:-:S04]  /*00a0*/  IMAD R11, R0, UR6, R11 ;  /* 0x00000006000b7c24 */ /* 0x001fc8000f8e020b */
[----:B-1----:R-:W-:-:S06]  /*00b0*/  IMAD.WIDE.U32 R4, R11, 0x4, R4 ;  /* 0x000000040b047825 */ /* 0x002fcc00078e0004 */
[----:B------:R-:W3:Y:S01]  /*00c0*/  LDG.E R4, desc[UR4][R4.64] ;  /* 0x0000000404047981 */ /* 0x000ee2000c1e1900 */
[----:B------:R-:W0:Y:S01]  /*00d0*/  LDCU UR6, c[0x0][0x360] ;  /* 0x00006c00ff0677ac */ /* 0x000e220008000800 */
[----:B---3--:R-:W-:-:S05]  /*00e0*/  IADD3 R0, PT, PT, R4, R10, RZ ;  /* 0x0000000a04007210 */ /* 0x008fca0007ffe0ff */
[----:B--2---:R-:W-:-:S04]  /*00f0*/  IMAD R9, R2, R11, R0 ;  /* 0x0000000b02097224 */ /* 0x004fc800078e0200 */
[----:B----4-:R-:W-:Y:S02]  /*0100*/  IMAD.WIDE R6, R9, 0x4, R6 ;  /* 0x0000000409067825 */ /* 0x010fe400078e0206 */
[----:B------:R-:W1:Y:S04]  /*0110*/  LDC.64 R8, c[0x0][0x380] ;  /* 0x0000e000ff087b82 */ /* 0x000e680000000a00 */
[----:B------:R-:W2:Y:S01]  /*0120*/  LDG.E R7, desc[UR4][R6.64] ;  /* 0x0000000406077981 */ /* 0x000ea2000c1e1900 */
[----:B0-----:R-:W-:-:S04]  /*0130*/  IMAD R11, R11, UR6, R10 ;  /* 0x000000060b0b7c24 */ /* 0x001fc8000f8e020a */
[----:B-1----:R-:W-:-:S05]  /*0140*/  IMAD.WIDE.U32 R4, R11, 0x4, R8 ;  /* 0x000000040b047825 */ /* 0x002fca00078e0008 */
[----:B--2---:R-:W-:Y:S01]  /*0150*/  STG.E desc[UR4][R4.64], R7 ;  /* 0x0000000704007986 */ /* 0x004fe2000c101904 */
[----:B------:R-:W-:Y:S05]  /*0160*/  EXIT ;  /* 0x000000000000794d */ /* 0x000fea0003800000 */
.L_x_0:
[----:B------:R-:W-:-:S00]  /*0170*/  BRA `(.L_x_0) ;  /* 0xfffffffc00fc7947 */ /* 0x000fc0000383ffff */
[----:B------:R-:W-:-:S00]  /*0180*/  NOP ;  /* 0x0000000000007918 */ /* 0x000fc00000000000 */
[----:B------:R-:W-:-:S00]  /*0190*/  NOP ;  /* 0x0000000000007918 */ /* 0x000fc00000000000 */
[----:B------:R-:W-:-:S00]  /*01a0*/  NOP ;  /* 0x0000000000007918 */ /* 0x000fc00000000000 */
[----:B------:R-:W-:-:S00]  /*01b0*/  NOP ;  /* 0x0000000000007918 */ /* 0x000fc00000000000 */
[----:B------:R-:W-:-:S00]  /*01c0*/  NOP ;  /* 0x0000000000007918 */ /* 0x000fc00000000000 */
[----:B------:R-:W-:-:S00]  /*01d0*/  NOP ;  /* 0x0000000000007918 */ /* 0x000fc00000000000 */
[----:B------:R-:W-:-:S00]  /*01e0*/  NOP ;  /* 0x0000000000007918 */ /* 0x000fc00000000000 */
[----:B------:R-:W-:-:S00]  /*01f0*/  NOP ;  /* 0x0000000000007918 */ /* 0x000fc00000000000 */
.L_x_1:


//--------------------- .nv.shared.reserved.0     --------------------------
	.section	.nv.shared.reserved.0,"aw",@nobits
	.weak		__nv_reservedSMEM_offset_0_alias
	.size		__nv_reservedSMEM_offset_0_alias, 0, 64
	.other		__nv_reservedSMEM_offset_0_alias,@"STO_CUDA_RESERVED_SHARED STV_DEFAULT"
__nv_reservedSMEM_offset_0_alias:
	.zero		0
	.zero		64


//--------------------- .nv.constant0.get_roi_cuda_sourcecode_column_major --------------------------
	.section	.nv.constant0.get_roi_cuda_sourcecode_column_major,"a",@progbits
	.sectionflags	@""
	.align	4
.nv.constant0.get_roi_cuda_sourcecode_column_major:
	.zero		928


//--------------------- SYMBOLS --------------------------

	.type		.nv.reservedSmem.offset0,@object
	.size		.nv.reservedSmem.offset0,0x4
